	.headerflags	@"EF_CUDA_TEXMODE_UNIFIED EF_CUDA_64BIT_ADDRESS EF_CUDA_ACCELERATORS EF_CUDA_SM90 EF_CUDA_VIRTUAL_SM(EF_CUDA_SM90)"
	.elftype	@"ET_EXEC"


//--------------------- .nv.info                  --------------------------
	.section	.nv.info,"",@"SHT_CUDA_INFO"
	.align	4


	//----- nvinfo : EIATTR_REGCOUNT
	.align		4
        /*0000*/ 	.byte	0x04, 0x2f
        /*0002*/ 	.short	(.L_1 - .L_0)
	.align		4
.L_0:
        /*0004*/ 	.word	index@(triton_poi_fused_cat_40)
        /*0008*/ 	.word	0x00000014


	//----- nvinfo : EIATTR_MIN_STACK_SIZE
	.align		4
.L_1:
        /*000c*/ 	.byte	0x04, 0x12
        /*000e*/ 	.short	(.L_3 - .L_2)
	.align		4
.L_2:
        /*0010*/ 	.word	index@(triton_poi_fused_cat_40)
        /*0014*/ 	.word	0x00000000


	//----- nvinfo : EIATTR_FRAME_SIZE
	.align		4
.L_3:
        /*0018*/ 	.byte	0x04, 0x11
        /*001a*/ 	.short	(.L_5 - .L_4)
	.align		4
.L_4:
        /*001c*/ 	.word	index@(triton_poi_fused_cat_40)
        /*0020*/ 	.word	0x00000000


	//----- nvinfo : EIATTR_MIN_STACK_SIZE
	.align		4
.L_5:
        /*0024*/ 	.byte	0x04, 0x12
        /*0026*/ 	.short	(.L_7 - .L_6)
	.align		4
.L_6:
        /*0028*/ 	.word	index@(triton_poi_fused_cat_40)
        /*002c*/ 	.word	0x00000000
.L_7:


//--------------------- .nv.info.triton_poi_fused_cat_40 --------------------------
	.section	.nv.info.triton_poi_fused_cat_40,"",@"SHT_CUDA_INFO"
	.sectionflags	@""
	.align	4


	//----- nvinfo : EIATTR_CUDA_API_VERSION
	.align		4
        /*0000*/ 	.byte	0x04, 0x37
        /*0002*/ 	.short	(.L_9 - .L_8)
.L_8:
        /*0004*/ 	.word	0x0000007c


	//----- nvinfo : EIATTR_KPARAM_INFO
	.align		4
.L_9:
        /*0008*/ 	.byte	0x04, 0x17
        /*000a*/ 	.short	(.L_11 - .L_10)
.L_10:
        /*000c*/ 	.word	0x00000000
        /*0010*/ 	.short	0x0004
        /*0012*/ 	.short	0x0020
        /*0014*/ 	.byte	0x00, 0xf0, 0x11, 0x00


	//----- nvinfo : EIATTR_KPARAM_INFO
	.align		4
.L_11:
        /*0018*/ 	.byte	0x04, 0x17
        /*001a*/ 	.short	(.L_13 - .L_12)
.L_12:
        /*001c*/ 	.word	0x00000000
        /*0020*/ 	.short	0x0003
        /*0022*/ 	.short	0x0018
        /*0024*/ 	.byte	0x00, 0xf4, 0x21, 0x00


	//----- nvinfo : EIATTR_KPARAM_INFO
	.align		4
.L_13:
        /*0028*/ 	.byte	0x04, 0x17
        /*002a*/ 	.short	(.L_15 - .L_14)
.L_14:
        /*002c*/ 	.word	0x00000000
        /*0030*/ 	.short	0x0002
        /*0032*/ 	.short	0x0010
        /*0034*/ 	.byte	0x00, 0xf4, 0x21, 0x00


	//----- nvinfo : EIATTR_KPARAM_INFO
	.align		4
.L_15:
        /*0038*/ 	.byte	0x04, 0x17
        /*003a*/ 	.short	(.L_17 - .L_16)
.L_16:
        /*003c*/ 	.word	0x00000000
        /*0040*/ 	.short	0x0001
        /*0042*/ 	.short	0x0008
        /*0044*/ 	.byte	0x00, 0xf4, 0x21, 0x00


	//----- nvinfo : EIATTR_KPARAM_INFO
	.align		4
.L_17:
        /*0048*/ 	.byte	0x04, 0x17
        /*004a*/ 	.short	(.L_19 - .L_18)
.L_18:
        /*004c*/ 	.word	0x00000000
        /*0050*/ 	.short	0x0000
        /*0052*/ 	.short	0x0000
        /*0054*/ 	.byte	0x00, 0xf4, 0x21, 0x00


	//----- nvinfo : EIATTR_SPARSE_MMA_MASK
	.align		4
.L_19:
        /*0058*/ 	.byte	0x03, 0x50
        /*005a*/ 	.short	0x0000


	//----- nvinfo : EIATTR_MAXREG_COUNT
	.align		4
        /*005c*/ 	.byte	0x03, 0x1b
        /*005e*/ 	.short	0x00ff


	//----- nvinfo : EIATTR_EXIT_INSTR_OFFSETS
	.align		4
        /*0060*/ 	.byte	0x04, 0x1c
        /*0062*/ 	.short	(.L_21 - .L_20)


	//   ....[0]....
.L_20:
        /*0064*/ 	.word	0x00000350


	//----- nvinfo : EIATTR_REQNTID
	.align		4
.L_21:
        /*0068*/ 	.byte	0x04, 0x10
        /*006a*/ 	.short	(.L_23 - .L_22)
.L_22:
        /*006c*/ 	.word	0x00000100
        /*0070*/ 	.word	0x00000001
        /*0074*/ 	.word	0x00000001


	//----- nvinfo : EIATTR_CBANK_PARAM_SIZE
	.align		4
.L_23:
        /*0078*/ 	.byte	0x03, 0x19
        /*007a*/ 	.short	0x0024


	//----- nvinfo : EIATTR_PARAM_CBANK
	.align		4
        /*007c*/ 	.byte	0x04, 0x0a
        /*007e*/ 	.short	(.L_25 - .L_24)
	.align		4
.L_24:
        /*0080*/ 	.word	index@(.nv.constant0.triton_poi_fused_cat_40)
        /*0084*/ 	.short	0x0210
        /*0086*/ 	.short	0x0024


	//----- nvinfo : EIATTR_SW_WAR
	.align		4
.L_25:
        /*0088*/ 	.byte	0x04, 0x36
        /*008a*/ 	.short	(.L_27 - .L_26)
.L_26:
        /*008c*/ 	.word	0x00000008
.L_27:


//--------------------- .nv.callgraph             --------------------------
	.section	.nv.callgraph,"",@"SHT_CUDA_CALLGRAPH"
	.align	4
	.sectionentsize	8
	.align		4
        /*0000*/ 	.word	0x00000000
	.align		4
        /*0004*/ 	.word	0xffffffff
	.align		4
        /*0008*/ 	.word	0x00000000
	.align		4
        /*000c*/ 	.word	0xfffffffe
	.align		4
        /*0010*/ 	.word	0x00000000
	.align		4
        /*0014*/ 	.word	0xfffffffd
	.align		4
        /*0018*/ 	.word	0x00000000
	.align		4
        /*001c*/ 	.word	0xfffffffc


//--------------------- .text.triton_poi_fused_cat_40 --------------------------
	.section	.text.triton_poi_fused_cat_40,"ax",@progbits
	.align	128
        .global         triton_poi_fused_cat_40
        .type           triton_poi_fused_cat_40,@function
        .size           triton_poi_fused_cat_40,(.L_x_1 - triton_poi_fused_cat_40)
        .other          triton_poi_fused_cat_40,@"STO_CUDA_ENTRY STV_DEFAULT"
triton_poi_fused_cat_40:
.text.triton_poi_fused_cat_40:
[----:B------:R-:W-:Y:S01]  /*0000*/  LDC R1, c[0x0][0x28] ;  /* 0x00000a00ff017b82 */ /* 0x000fe20000000800 */
[----:B------:R-:W1:Y:S07]  /*0010*/  S2R R0, SR_TID.X ;  /* 0x0000000000007919 */ /* 0x000e6e0000002100 */
[----:B------:R-:W2:Y:S01]  /*0020*/  LDC.64 R4, c[0x0][0x210] ;  /* 0x00008400ff047b82 */ /* 0x000ea20000000a00 */
[----:B------:R-:W-:Y:S01]  /*0030*/  ULDC.64 UR6, c[0x0][0x220] ;  /* 0x0000880000067ab9 */ /* 0x000fe20000000a00 */
[----:B------:R-:W-:Y:S01]  /*0040*/  ULDC.64 UR4, c[0x0][0x208] ;  /* 0x0000820000047ab9 */ /* 0x000fe20000000a00 */
[----:B------:R-:W3:Y:S01]  /*0050*/  S2R R3, SR_CTAID.X ;  /* 0x0000000000037919 */ /* 0x000ee20000002500 */
[----:B-1----:R-:W-:-:S05]  /*0060*/  IMAD.SHL.U32 R0, R0, 0x2, RZ ;  /* 0x0000000200007824 */ /* 0x002fca00078e00ff */
[----:B------:R-:W-:-:S05]  /*0070*/  LOP3.LUT R0, R0, 0x1fe, RZ, 0xc0, !PT ;  /* 0x000001fe00007812 */ /* 0x000fca00078ec0ff */
[----:B---3--:R-:W-:Y:S02]  /*0080*/  IMAD R0, R3, 0x200, R0 ;  /* 0x0000020003007824 */ /* 0x008fe400078e0200 */
[----:B------:R-:W1:Y:S03]  /*0090*/  LDC.64 R2, c[0x0][0x218] ;  /* 0x00008600ff027b82 */ /* 0x000e660000000a00 */
[----:B------:R-:W-:-:S04]  /*00a0*/  SHF.R.S32.HI R7, RZ, 0x1f, R0 ;  /* 0x0000001fff077819 */ /* 0x000fc80000011400 */
[CC--:B------:R-:W-:Y:S02]  /*00b0*/  LEA.HI R6, R7.reuse, R0.reuse, RZ, 0xa ;  /* 0x0000000007067211 */ /* 0x0c0fe400078f50ff */
[----:B------:R-:W-:Y:S02]  /*00c0*/  LEA.HI R10, R7, R0, RZ, 0x12 ;  /* 0x00000000070a7211 */ /* 0x000fe400078f90ff */
[----:B------:R-:W-:Y:S02]  /*00d0*/  SHF.R.S32.HI R8, RZ, 0xa, R6 ;  /* 0x0000000aff087819 */ /* 0x000fe40000011406 */
[----:B------:R-:W-:Y:S02]  /*00e0*/  SHF.R.S32.HI R12, RZ, 0x12, R10 ;  /* 0x00000012ff0c7819 */ /* 0x000fe4000001140a */
[----:B------:R-:W-:Y:S02]  /*00f0*/  LEA.HI R7, R8, R8, RZ, 0x8 ;  /* 0x0000000808077211 */ /* 0x000fe400078f40ff */
[----:B------:R-:W-:Y:S01]  /*0100*/  LOP3.LUT R9, R6, 0xfffffc00, RZ, 0xc0, !PT ;  /* 0xfffffc0006097812 */ /* 0x000fe200078ec0ff */
[----:B------:R-:W-:Y:S01]  /*0110*/  IMAD.SHL.U32 R6, R12, 0x20000, RZ ;  /* 0x000200000c067824 */ /* 0x000fe200078e00ff */
[----:B------:R-:W-:-:S02]  /*0120*/  LOP3.LUT R7, R7, 0xffffff00, RZ, 0xc0, !PT ;  /* 0xffffff0007077812 */ /* 0x000fc400078ec0ff */
[----:B------:R-:W-:Y:S01]  /*0130*/  LOP3.LUT R11, R10, 0xfffc0000, RZ, 0xc0, !PT ;  /* 0xfffc00000a0b7812 */ /* 0x000fe200078ec0ff */
[----:B------:R-:W-:Y:S01]  /*0140*/  IMAD.IADD R9, R0, 0x1, -R9 ;  /* 0x0000000100097824 */ /* 0x000fe200078e0a09 */
[----:B------:R-:W-:Y:S01]  /*0150*/  SHF.R.S32.HI R13, RZ, 0x1f, R6 ;  /* 0x0000001fff0d7819 */ /* 0x000fe20000011406 */
[----:B------:R-:W-:Y:S01]  /*0160*/  IMAD.IADD R7, R8, 0x1, -R7 ;  /* 0x0000000108077824 */ /* 0x000fe200078e0a07 */
[----:B------:R-:W-:Y:S02]  /*0170*/  IADD3 R11, R6, R0, -R11 ;  /* 0x00000000060b7210 */ /* 0x000fe40007ffe80b */
[----:B------:R-:W-:Y:S01]  /*0180*/  SHF.R.S32.HI R10, RZ, 0x1f, R9 ;  /* 0x0000001fff0a7819 */ /* 0x000fe20000011409 */
[C---:B------:R-:W-:Y:S01]  /*0190*/  IMAD.SHL.U32 R8, R7.reuse, 0x400, RZ ;  /* 0x0000040007087824 */ /* 0x040fe200078e00ff */
[----:B------:R-:W-:Y:S01]  /*01a0*/  ISETP.GE.AND P1, PT, R7, 0x80, PT ;  /* 0x000000800700780c */ /* 0x000fe20003f26270 */
[----:B--2---:R-:W-:Y:S01]  /*01b0*/  IMAD.WIDE R4, R11, 0x4, R4 ;  /* 0x000000040b047825 */ /* 0x004fe200078e0204 */
[----:B------:R-:W-:-:S02]  /*01c0*/  ISETP.GT.AND P0, PT, R7, 0x7f, PT ;  /* 0x0000007f0700780c */ /* 0x000fc40003f04270 */
[----:B------:R-:W-:Y:S01]  /*01d0*/  IADD3 R14, P2, P3, R8, R9, R6 ;  /* 0x00000009080e7210 */ /* 0x000fe20007b5e006 */
[----:B------:R-:W-:Y:S01]  /*01e0*/  IMAD R9, R12, 0x400, R9 ;  /* 0x000004000c097824 */ /* 0x000fe200078e0209 */
[----:B------:R-:W-:-:S03]  /*01f0*/  SHF.R.S32.HI R8, RZ, 0x1f, R8 ;  /* 0x0000001fff087819 */ /* 0x000fc60000011408 */
[----:B-1----:R-:W-:Y:S01]  /*0200*/  IMAD.WIDE R2, R9, 0x4, R2 ;  /* 0x0000000409027825 */ /* 0x002fe200078e0202 */
[----:B------:R-:W-:Y:S02]  /*0210*/  IADD3.X R7, R8, R10, R13, P2, P3 ;  /* 0x0000000a08077210 */ /* 0x000fe400017e640d */
[----:B------:R-:W-:Y:S02]  /*0220*/  CS2R R10, SRZ ;  /* 0x00000000000a7805 */ /* 0x000fe4000001ff00 */
[----:B------:R-:W-:Y:S02]  /*0230*/  CS2R R12, SRZ ;  /* 0x00000000000c7805 */ /* 0x000fe4000001ff00 */
[C---:B------:R-:W-:Y:S01]  /*0240*/  LEA R6, P2, R14.reuse, UR6, 0x2 ;  /* 0x000000060e067c11 */ /* 0x040fe2000f8410ff */
[----:B------:R-:W1:Y:S01]  /*0250*/  LDC.64 R8, c[0x0][0x228] ;  /* 0x00008a00ff087b82 */ /* 0x000e620000000a00 */
[----:B------:R-:W2:Y:S02]  /*0260*/  @!P1 LDG.E.64 R10, desc[UR4][R4.64] ;  /* 0x00000004040a9981 */ /* 0x000ea4000c1e1b00 */
[----:B------:R-:W-:-:S02]  /*0270*/  LEA.HI.X R7, R14, UR7, R7, 0x2, P2 ;  /* 0x000000070e077c11 */ /* 0x000fc400090f1407 */
[----:B------:R-:W-:Y:S01]  /*0280*/  CS2R R14, SRZ ;  /* 0x00000000000e7805 */ /* 0x000fe2000001ff00 */
[----:B------:R1:W3:Y:S05]  /*0290*/  @!P1 LDG.E.EL.64 R12, desc[UR4][R2.64] ;  /* 0x00000004020c9981 */ /* 0x0002ea000c2e1b00 */
[----:B------:R-:W4:Y:S01]  /*02a0*/  @P0 LDG.E.64 R14, desc[UR4][R6.64+-0x80000] ;  /* 0xf8000004060e0981 */ /* 0x000f22000c1e1b00 */
[----:B-1----:R-:W-:Y:S01]  /*02b0*/  IMAD.WIDE R2, R0, 0x4, R8 ;  /* 0x0000000400027825 */ /* 0x002fe200078e0208 */
[----:B--2---:R-:W-:Y:S02]  /*02c0*/  SEL R17, R10, RZ, !P1 ;  /* 0x000000ff0a117207 */ /* 0x004fe40004800000 */
[----:B------:R-:W-:-:S02]  /*02d0*/  SEL R10, R11, RZ, !P1 ;  /* 0x000000ff0b0a7207 */ /* 0x000fc40004800000 */
[----:B---3--:R-:W-:Y:S02]  /*02e0*/  SEL R12, R12, RZ, !P1 ;  /* 0x000000ff0c0c7207 */ /* 0x008fe40004800000 */
[----:B------:R-:W-:-:S03]  /*02f0*/  SEL R13, R13, RZ, !P1 ;  /* 0x000000ff0d0d7207 */ /* 0x000fc60004800000 */
[----:B------:R-:W-:Y:S01]  /*0300*/  FMUL R12, R17, R12 ;  /* 0x0000000c110c7220 */ /* 0x000fe20000400000 */
[----:B----4-:R-:W-:Y:S01]  /*0310*/  @P1 SEL R12, R14, RZ, P0 ;  /* 0x000000ff0e0c1207 */ /* 0x010fe20000000000 */
[----:B------:R-:W-:Y:S01]  /*0320*/  FMUL R13, R10, R13 ;  /* 0x0000000d0a0d7220 */ /* 0x000fe20000400000 */
[----:B------:R-:W-:-:S05]  /*0330*/  @P1 SEL R13, R15, RZ, P0 ;  /* 0x000000ff0f0d1207 */ /* 0x000fca0000000000 */
[----:B------:R-:W-:Y:S01]  /*0340*/  STG.E.64 desc[UR4][R2.64], R12 ;  /* 0x0000000c02007986 */ /* 0x000fe2000c101b04 */
[----:B------:R-:W-:Y:S05]  /*0350*/  EXIT ;  /* 0x000000000000794d */ /* 0x000fea0003800000 */
.L_x_0:
[----:B------:R-:W-:-:S00]  /*0360*/  BRA `(.L_x_0) ;  /* 0xfffffffc00fc7947 */ /* 0x000fc0000383ffff */
[----:B------:R-:W-:-:S00]  /*0370*/  NOP ;  /* 0x0000000000007918 */ /* 0x000fc00000000000 */
        /* <DEDUP_REMOVED lines=8> */
.L_x_1:


//--------------------- .nv.constant0.triton_poi_fused_cat_40 --------------------------
	.section	.nv.constant0.triton_poi_fused_cat_40,"a",@progbits
	.sectionflags	@""
	.align	4
.nv.constant0.triton_poi_fused_cat_40:
	.zero		564
